	.headerflags	@"EF_CUDA_TEXMODE_UNIFIED EF_CUDA_64BIT_ADDRESS EF_CUDA_ACCELERATORS EF_CUDA_SM90 EF_CUDA_VIRTUAL_SM(EF_CUDA_SM90)"
	.elftype	@"ET_EXEC"


//--------------------- .nv.info                  --------------------------
	.section	.nv.info,"",@"SHT_CUDA_INFO"
	.align	4


	//----- nvinfo : EIATTR_REGCOUNT
	.align		4
        /*0000*/ 	.byte	0x04, 0x2f
        /*0002*/ 	.short	(.L_1 - .L_0)
	.align		4
.L_0:
        /*0004*/ 	.word	index@(triton_poi_fused_convolution_leaky_relu_2)
        /*0008*/ 	.word	0x0000000c


	//----- nvinfo : EIATTR_MIN_STACK_SIZE
	.align		4
.L_1:
        /*000c*/ 	.byte	0x04, 0x12
        /*000e*/ 	.short	(.L_3 - .L_2)
	.align		4
.L_2:
        /*0010*/ 	.word	index@(triton_poi_fused_convolution_leaky_relu_2)
        /*0014*/ 	.word	0x00000000


	//----- nvinfo : EIATTR_FRAME_SIZE
	.align		4
.L_3:
        /*0018*/ 	.byte	0x04, 0x11
        /*001a*/ 	.short	(.L_5 - .L_4)
	.align		4
.L_4:
        /*001c*/ 	.word	index@(triton_poi_fused_convolution_leaky_relu_2)
        /*0020*/ 	.word	0x00000000


	//----- nvinfo : EIATTR_MIN_STACK_SIZE
	.align		4
.L_5:
        /*0024*/ 	.byte	0x04, 0x12
        /*0026*/ 	.short	(.L_7 - .L_6)
	.align		4
.L_6:
        /*0028*/ 	.word	index@(triton_poi_fused_convolution_leaky_relu_2)
        /*002c*/ 	.word	0x00000000
.L_7:


//--------------------- .nv.info.triton_poi_fused_convolution_leaky_relu_2 --------------------------
	.section	.nv.info.triton_poi_fused_convolution_leaky_relu_2,"",@"SHT_CUDA_INFO"
	.sectionflags	@""
	.align	4


	//----- nvinfo : EIATTR_CUDA_API_VERSION
	.align		4
        /*0000*/ 	.byte	0x04, 0x37
        /*0002*/ 	.short	(.L_9 - .L_8)
.L_8:
        /*0004*/ 	.word	0x0000007c


	//----- nvinfo : EIATTR_KPARAM_INFO
	.align		4
.L_9:
        /*0008*/ 	.byte	0x04, 0x17
        /*000a*/ 	.short	(.L_11 - .L_10)
.L_10:
        /*000c*/ 	.word	0x00000000
        /*0010*/ 	.short	0x0002
        /*0012*/ 	.short	0x0010
        /*0014*/ 	.byte	0x00, 0xf0, 0x11, 0x00


	//----- nvinfo : EIATTR_KPARAM_INFO
	.align		4
.L_11:
        /*0018*/ 	.byte	0x04, 0x17
        /*001a*/ 	.short	(.L_13 - .L_12)
.L_12:
        /*001c*/ 	.word	0x00000000
        /*0020*/ 	.short	0x0001
        /*0022*/ 	.short	0x0008
        /*0024*/ 	.byte	0x00, 0xf4, 0x21, 0x00


	//----- nvinfo : EIATTR_KPARAM_INFO
	.align		4
.L_13:
        /*0028*/ 	.byte	0x04, 0x17
        /*002a*/ 	.short	(.L_15 - .L_14)
.L_14:
        /*002c*/ 	.word	0x00000000
        /*0030*/ 	.short	0x0000
        /*0032*/ 	.short	0x0000
        /*0034*/ 	.byte	0x00, 0xf4, 0x21, 0x00


	//----- nvinfo : EIATTR_SPARSE_MMA_MASK
	.align		4
.L_15:
        /*0038*/ 	.byte	0x03, 0x50
        /*003a*/ 	.short	0x0000


	//----- nvinfo : EIATTR_MAXREG_COUNT
	.align		4
        /*003c*/ 	.byte	0x03, 0x1b
        /*003e*/ 	.short	0x00ff


	//----- nvinfo : EIATTR_EXIT_INSTR_OFFSETS
	.align		4
        /*0040*/ 	.byte	0x04, 0x1c
        /*0042*/ 	.short	(.L_17 - .L_16)


	//   ....[0]....
.L_16:
        /*0044*/ 	.word	0x00000180


	//----- nvinfo : EIATTR_REQNTID
	.align		4
.L_17:
        /*0048*/ 	.byte	0x04, 0x10
        /*004a*/ 	.short	(.L_19 - .L_18)
.L_18:
        /*004c*/ 	.word	0x00000080
        /*0050*/ 	.word	0x00000001
        /*0054*/ 	.word	0x00000001


	//----- nvinfo : EIATTR_CBANK_PARAM_SIZE
	.align		4
.L_19:
        /*0058*/ 	.byte	0x03, 0x19
        /*005a*/ 	.short	0x0014


	//----- nvinfo : EIATTR_PARAM_CBANK
	.align		4
        /*005c*/ 	.byte	0x04, 0x0a
        /*005e*/ 	.short	(.L_21 - .L_20)
	.align		4
.L_20:
        /*0060*/ 	.word	index@(.nv.constant0.triton_poi_fused_convolution_leaky_relu_2)
        /*0064*/ 	.short	0x0210
        /*0066*/ 	.short	0x0014


	//----- nvinfo : EIATTR_SW_WAR
	.align		4
.L_21:
        /*0068*/ 	.byte	0x04, 0x36
        /*006a*/ 	.short	(.L_23 - .L_22)
.L_22:
        /*006c*/ 	.word	0x00000008
.L_23:


//--------------------- .nv.callgraph             --------------------------
	.section	.nv.callgraph,"",@"SHT_CUDA_CALLGRAPH"
	.align	4
	.sectionentsize	8
	.align		4
        /*0000*/ 	.word	0x00000000
	.align		4
        /*0004*/ 	.word	0xffffffff
	.align		4
        /*0008*/ 	.word	0x00000000
	.align		4
        /*000c*/ 	.word	0xfffffffe
	.align		4
        /*0010*/ 	.word	0x00000000
	.align		4
        /*0014*/ 	.word	0xfffffffd
	.align		4
        /*0018*/ 	.word	0x00000000
	.align		4
        /*001c*/ 	.word	0xfffffffc


//--------------------- .text.triton_poi_fused_convolution_leaky_relu_2 --------------------------
	.section	.text.triton_poi_fused_convolution_leaky_relu_2,"ax",@progbits
	.align	128
        .global         triton_poi_fused_convolution_leaky_relu_2
        .type           triton_poi_fused_convolution_leaky_relu_2,@function
        .size           triton_poi_fused_convolution_leaky_relu_2,(.L_x_1 - triton_poi_fused_convolution_leaky_relu_2)
        .other          triton_poi_fused_convolution_leaky_relu_2,@"STO_CUDA_ENTRY STV_DEFAULT"
triton_poi_fused_convolution_leaky_relu_2:
.text.triton_poi_fused_convolution_leaky_relu_2:
[----:B------:R-:W-:Y:S01]  /*0000*/  LDC R1, c[0x0][0x28] ;  /* 0x00000a00ff017b82 */ /* 0x000fe20000000800 */
[----:B------:R-:W1:Y:S07]  /*0010*/  S2R R0, SR_TID.X ;  /* 0x0000000000007919 */ /* 0x000e6e0000002100 */
[----:B------:R-:W2:Y:S01]  /*0020*/  LDC.64 R4, c[0x0][0x218] ;  /* 0x00008600ff047b82 */ /* 0x000ea20000000a00 */
[----:B------:R-:W-:Y:S01]  /*0030*/  ULDC.64 UR4, c[0x0][0x208] ;  /* 0x0000820000047ab9 */ /* 0x000fe20000000a00 */
[----:B------:R-:W3:Y:S01]  /*0040*/  S2R R7, SR_CTAID.X ;  /* 0x0000000000077919 */ /* 0x000ee20000002500 */
[----:B-1----:R-:W-:-:S02]  /*0050*/  LOP3.LUT R0, R0, 0x7f, RZ, 0xc0, !PT ;  /* 0x0000007f00007812 */ /* 0x002fc400078ec0ff */
[----:B---3--:R-:W-:-:S03]  /*0060*/  SHF.R.S32.HI R2, RZ, 0x18, R7 ;  /* 0x00000018ff027819 */ /* 0x008fc60000011407 */
[----:B------:R-:W-:Y:S01]  /*0070*/  IMAD R7, R7, 0x80, R0 ;  /* 0x0000008007077824 */ /* 0x000fe200078e0200 */
[----:B------:R-:W-:Y:S02]  /*0080*/  SGXT R0, R2, 0x1 ;  /* 0x000000010200781a */ /* 0x000fe40000000200 */
[----:B------:R-:W1:Y:S02]  /*0090*/  LDC.64 R2, c[0x0][0x210] ;  /* 0x00008400ff027b82 */ /* 0x000e640000000a00 */
[----:B------:R-:W-:-:S04]  /*00a0*/  LEA.HI R0, R0, R7, RZ, 0x4 ;  /* 0x0000000700007211 */ /* 0x000fc800078f20ff */
[--C-:B------:R-:W-:Y:S02]  /*00b0*/  SHF.R.S32.HI R6, RZ, 0x4, R0.reuse ;  /* 0x00000004ff067819 */ /* 0x100fe40000011400 */
[----:B------:R-:W-:-:S04]  /*00c0*/  SHF.R.S32.HI R9, RZ, 0x1f, R0 ;  /* 0x0000001fff097819 */ /* 0x000fc80000011400 */
[----:B------:R-:W-:-:S04]  /*00d0*/  LEA.HI R9, R9, R6, RZ, 0x6 ;  /* 0x0000000609097211 */ /* 0x000fc800078f30ff */
[----:B------:R-:W-:-:S05]  /*00e0*/  LOP3.LUT R9, R9, 0xffffffc0, RZ, 0xc0, !PT ;  /* 0xffffffc009097812 */ /* 0x000fca00078ec0ff */
[----:B------:R-:W-:Y:S02]  /*00f0*/  IMAD.IADD R9, R6, 0x1, -R9 ;  /* 0x0000000106097824 */ /* 0x000fe400078e0a09 */
[----:B-1----:R-:W-:-:S04]  /*0100*/  IMAD.WIDE R2, R7, 0x4, R2 ;  /* 0x0000000407027825 */ /* 0x002fc800078e0202 */
[----:B--2---:R-:W-:Y:S01]  /*0110*/  IMAD.WIDE R4, R9, 0x4, R4 ;  /* 0x0000000409047825 */ /* 0x004fe200078e0204 */
[----:B------:R-:W2:Y:S05]  /*0120*/  LDG.E R0, desc[UR4][R2.64] ;  /* 0x0000000402007981 */ /* 0x000eaa000c1e1900 */
[----:B------:R-:W2:Y:S02]  /*0130*/  LDG.E.EL R5, desc[UR4][R4.64] ;  /* 0x0000000404057981 */ /* 0x000ea4000c2e1900 */
[C---:B--2---:R-:W-:Y:S01]  /*0140*/  FSETP.GT.AND P0, PT, R0.reuse, -R5, PT ;  /* 0x800000050000720b */ /* 0x044fe20003f04000 */
[----:B------:R-:W-:-:S12]  /*0150*/  FADD R7, R0, R5 ;  /* 0x0000000500077221 */ /* 0x000fd80000000000 */
[----:B------:R-:W-:-:S05]  /*0160*/  @!P0 FMUL R7, R7, 0.10000000149011611938 ;  /* 0x3dcccccd07078820 */ /* 0x000fca0000400000 */
[----:B------:R-:W-:Y:S01]  /*0170*/  STG.E desc[UR4][R2.64], R7 ;  /* 0x0000000702007986 */ /* 0x000fe2000c101904 */
[----:B------:R-:W-:Y:S05]  /*0180*/  EXIT ;  /* 0x000000000000794d */ /* 0x000fea0003800000 */
.L_x_0:
[----:B------:R-:W-:-:S00]  /*0190*/  BRA `(.L_x_0) ;  /* 0xfffffffc00fc7947 */ /* 0x000fc0000383ffff */
[----:B------:R-:W-:-:S00]  /*01a0*/  NOP ;  /* 0x0000000000007918 */ /* 0x000fc00000000000 */
        /* <DEDUP_REMOVED lines=13> */
.L_x_1:


//--------------------- .nv.constant0.triton_poi_fused_convolution_leaky_relu_2 --------------------------
	.section	.nv.constant0.triton_poi_fused_convolution_leaky_relu_2,"a",@progbits
	.sectionflags	@""
	.align	4
.nv.constant0.triton_poi_fused_convolution_leaky_relu_2:
	.zero		548
